//
// Generated by NVIDIA NVVM Compiler
//
// Compiler Build ID: CL-36424714
// Cuda compilation tools, release 13.0, V13.0.88
// Based on NVVM 20.0.0
//

.version 9.0
.target sm_100
.address_size 64

	// .globl	alphaaxpy_32

.visible .entry alphaaxpy_32(
	.param .u32 alphaaxpy_32_param_0,
	.param .f32 alphaaxpy_32_param_1,
	.param .u64 .ptr .align 1 alphaaxpy_32_param_2,
	.param .u64 .ptr .align 1 alphaaxpy_32_param_3,
	.param .u64 .ptr .align 1 alphaaxpy_32_param_4
)
{
	.reg .pred 	%p<2>;
	.reg .b32 	%r<6>;
	.reg .b32 	%f<7>;
	.reg .b64 	%rd<10>;

	ld.param.u32 	%r2, [alphaaxpy_32_param_0];
	ld.param.f32 	%f1, [alphaaxpy_32_param_1];
	ld.param.u64 	%rd1, [alphaaxpy_32_param_2];
	ld.param.u64 	%rd2, [alphaaxpy_32_param_3];
	ld.param.u64 	%rd3, [alphaaxpy_32_param_4];
	mov.u32 	%r3, %tid.x;
	mov.u32 	%r4, %ctaid.x;
	mov.u32 	%r5, %ntid.x;
	mad.lo.s32 	%r1, %r4, %r5, %r3;
	setp.ge.s32 	%p1, %r1, %r2;
	@%p1 bra 	$L__BB0_2;
	cvta.to.global.u64 	%rd4, %rd1;
	cvta.to.global.u64 	%rd5, %rd2;
	cvta.to.global.u64 	%rd6, %rd3;
	ld.global.f32 	%f2, [%rd4];
	mul.f32 	%f3, %f1, %f2;
	mul.wide.s32 	%rd7, %r1, 4;
	add.s64 	%rd8, %rd5, %rd7;
	ld.global.f32 	%f4, [%rd8];
	add.s64 	%rd9, %rd6, %rd7;
	ld.global.f32 	%f5, [%rd9];
	fma.rn.f32 	%f6, %f3, %f4, %f5;
	st.global.f32 	[%rd9], %f6;
$L__BB0_2:
	ret;

}


// ===== COMPILED SASS (sm_100) =====

	.target	sm_100

	.elftype	@"ET_EXEC"


//--------------------- .note.nv.tkinfo           --------------------------
	.section	.note.nv.tkinfo,"",@"SHT_NOTE"
	.sectionflags	@"SHF_NOTE_NV_TKINFO"
	.tkinfo
        /*0018*/ 	.word	0x00000002
        /*0030*/ 	.string	""
        /*0030*/ 	.string	"ptxas"
        /*0030*/ 	.string	"Cuda compilation tools, release 13.0, V13.0.88"
        /*0030*/ 	.string	"Build cuda_13.0.r13.0/compiler.36424714_0"
        /*0030*/ 	.string	"-arch sm_100 -m 64 "



//--------------------- .note.nv.cuinfo           --------------------------
	.section	.note.nv.cuinfo,"",@"SHT_NOTE"
	.sectionflags	@"SHF_NOTE_NV_CUINFO"
        /*0018*/ 	.short	0x0002
        /*001a*/ 	.short	0x0064
        /*001c*/ 	.short	0x0082
	.zero		2


//--------------------- .nv.info                  --------------------------
	.section	.nv.info,"",@"SHT_CUDA_INFO"
	.align	4


	//----- nvinfo : EIATTR_REGCOUNT
	.align		4
        /*0000*/ 	.byte	0x04, 0x2f
        /*0002*/ 	.short	(.L_1 - .L_0)
	.align		4
.L_0:
        /*0004*/ 	.word	index@(alphaaxpy_32)
        /*0008*/ 	.word	0x0000000c


	//----- nvinfo : EIATTR_FRAME_SIZE
	.align		4
.L_1:
        /*000c*/ 	.byte	0x04, 0x11
        /*000e*/ 	.short	(.L_3 - .L_2)
	.align		4
.L_2:
        /*0010*/ 	.word	index@(alphaaxpy_32)
        /*0014*/ 	.word	0x00000000


	//----- nvinfo : EIATTR_MIN_STACK_SIZE
	.align		4
.L_3:
        /*0018*/ 	.byte	0x04, 0x12
        /*001a*/ 	.short	(.L_5 - .L_4)
	.align		4
.L_4:
        /*001c*/ 	.word	index@(alphaaxpy_32)
        /*0020*/ 	.word	0x00000000
.L_5:


//--------------------- .nv.compat                --------------------------
	.section	.nv.compat,"",@"SHT_CUDA_COMPAT_INFO"
	.align	4
        /*0000*/ 	.byte	0x02, 0x09, 0x00, 0x00, 0x02, 0x02, 0x01, 0x00, 0x02, 0x05, 0x05, 0x00, 0x03, 0x07, 0x01, 0x01
        /*0010*/ 	.byte	0x02, 0x03, 0x00, 0x00, 0x02, 0x06, 0x01, 0x00, 0x04, 0x0b, 0x08, 0x00, 0x09, 0x00, 0x00, 0x00
        /*0020*/ 	.byte	0x00, 0x00, 0x00, 0x00


//--------------------- .nv.info.alphaaxpy_32     --------------------------
	.section	.nv.info.alphaaxpy_32,"",@"SHT_CUDA_INFO"
	.sectionflags	@""
	.align	4


	//----- nvinfo : EIATTR_CUDA_API_VERSION
	.align		4
        /*0000*/ 	.byte	0x04, 0x37
        /*0002*/ 	.short	(.L_7 - .L_6)
.L_6:
        /*0004*/ 	.word	0x00000082


	//----- nvinfo : EIATTR_KPARAM_INFO
	.align		4
.L_7:
        /*0008*/ 	.byte	0x04, 0x17
        /*000a*/ 	.short	(.L_9 - .L_8)
.L_8:
        /*000c*/ 	.word	0x00000000
        /*0010*/ 	.short	0x0004
        /*0012*/ 	.short	0x0018
        /*0014*/ 	.byte	0x00, 0xf5, 0x21, 0x00


	//----- nvinfo : EIATTR_KPARAM_INFO
	.align		4
.L_9:
        /*0018*/ 	.byte	0x04, 0x17
        /*001a*/ 	.short	(.L_11 - .L_10)
.L_10:
        /*001c*/ 	.word	0x00000000
        /*0020*/ 	.short	0x0003
        /*0022*/ 	.short	0x0010
        /*0024*/ 	.byte	0x00, 0xf5, 0x21, 0x00


	//----- nvinfo : EIATTR_KPARAM_INFO
	.align		4
.L_11:
        /*0028*/ 	.byte	0x04, 0x17
        /*002a*/ 	.short	(.L_13 - .L_12)
.L_12:
        /*002c*/ 	.word	0x00000000
        /*0030*/ 	.short	0x0002
        /*0032*/ 	.short	0x0008
        /*0034*/ 	.byte	0x00, 0xf5, 0x21, 0x00


	//----- nvinfo : EIATTR_KPARAM_INFO
	.align		4
.L_13:
        /*0038*/ 	.byte	0x04, 0x17
        /*003a*/ 	.short	(.L_15 - .L_14)
.L_14:
        /*003c*/ 	.word	0x00000000
        /*0040*/ 	.short	0x0001
        /*0042*/ 	.short	0x0004
        /*0044*/ 	.byte	0x00, 0xf0, 0x11, 0x00


	//----- nvinfo : EIATTR_KPARAM_INFO
	.align		4
.L_15:
        /*0048*/ 	.byte	0x04, 0x17
        /*004a*/ 	.short	(.L_17 - .L_16)
.L_16:
        /*004c*/ 	.word	0x00000000
        /*0050*/ 	.short	0x0000
        /*0052*/ 	.short	0x0000
        /*0054*/ 	.byte	0x00, 0xf0, 0x11, 0x00


	//----- nvinfo : EIATTR_SPARSE_MMA_MASK
	.align		4
.L_17:
        /*0058*/ 	.byte	0x03, 0x50
        /*005a*/ 	.short	0x0000


	//----- nvinfo : EIATTR_MAXREG_COUNT
	.align		4
        /*005c*/ 	.byte	0x03, 0x1b
        /*005e*/ 	.short	0x00ff


	//----- nvinfo : EIATTR_MERCURY_ISA_VERSION
	.align		4
        /*0060*/ 	.byte	0x03, 0x5f
        /*0062*/ 	.short	0x0101


	//----- nvinfo : EIATTR_VRC_CTA_INIT_COUNT
	.align		4
        /*0064*/ 	.byte	0x02, 0x4a
	.zero		1
	.zero		1


	//----- nvinfo : EIATTR_EXIT_INSTR_OFFSETS
	.align		4
        /*0068*/ 	.byte	0x04, 0x1c
        /*006a*/ 	.short	(.L_19 - .L_18)


	//   ....[0]....
.L_18:
        /*006c*/ 	.word	0x00000070


	//   ....[1]....
        /*0070*/ 	.word	0x00000150


	//----- nvinfo : EIATTR_CBANK_PARAM_SIZE
	.align		4
.L_19:
        /*0074*/ 	.byte	0x03, 0x19
        /*0076*/ 	.short	0x0020


	//----- nvinfo : EIATTR_PARAM_CBANK
	.align		4
        /*0078*/ 	.byte	0x04, 0x0a
        /*007a*/ 	.short	(.L_21 - .L_20)
	.align		4
.L_20:
        /*007c*/ 	.word	index@(.nv.constant0.alphaaxpy_32)
        /*0080*/ 	.short	0x0380
        /*0082*/ 	.short	0x0020


	//----- nvinfo : EIATTR_SW_WAR
	.align		4
.L_21:
        /*0084*/ 	.byte	0x04, 0x36
        /*0086*/ 	.short	(.L_23 - .L_22)
.L_22:
        /*0088*/ 	.word	0x00000008
.L_23:


//--------------------- .nv.callgraph             --------------------------
	.section	.nv.callgraph,"",@"SHT_CUDA_CALLGRAPH"
	.align	4
	.sectionentsize	8
	.align		4
        /*0000*/ 	.word	0x00000000
	.align		4
        /*0004*/ 	.word	0xffffffff
	.align		4
        /*0008*/ 	.word	0x00000000
	.align		4
        /*000c*/ 	.word	0xfffffffe
	.align		4
        /*0010*/ 	.word	0x00000000
	.align		4
        /*0014*/ 	.word	0xfffffffd
	.align		4
        /*0018*/ 	.word	0x00000000
	.align		4
        /*001c*/ 	.word	0xfffffffc


//--------------------- .text.alphaaxpy_32        --------------------------
	.section	.text.alphaaxpy_32,"ax",@progbits
	.align	128
        .global         alphaaxpy_32
        .type           alphaaxpy_32,@function
        .size           alphaaxpy_32,(.L_x_1 - alphaaxpy_32)
        .other          alphaaxpy_32,@"STO_CUDA_ENTRY STV_DEFAULT"
alphaaxpy_32:
.text.alphaaxpy_32:
[----:B------:R-:W-:Y:S01]  /*0000*/  LDC R1, c[0x0][0x37c] ;  /* 0x0000df00ff017b82 */ /* 0x000fe20000000800 */
[----:B------:R-:W0:Y:S07]  /*0010*/  S2R R9, SR_TID.X ;  /* 0x0000000000097919 */ /* 0x000e2e0000002100 */
[----:B------:R-:W0:Y:S01]  /*0020*/  S2UR UR4, SR_CTAID.X ;  /* 0x00000000000479c3 */ /* 0x000e220000002500 */
[----:B------:R-:W1:Y:S07]  /*0030*/  LDCU UR5, c[0x0][0x380] ;  /* 0x00007000ff0577ac */ /* 0x000e6e0008000800 */
[----:B------:R-:W0:Y:S02]  /*0040*/  LDC R0, c[0x0][0x360] ;  /* 0x0000d800ff007b82 */ /* 0x000e240000000800 */
[----:B0-----:R-:W-:-:S05]  /*0050*/  IMAD R9, R0, UR4, R9 ;  /* 0x0000000400097c24 */ /* 0x001fca000f8e0209 */
[----:B-1----:R-:W-:-:S13]  /*0060*/  ISETP.GE.AND P0, PT, R9, UR5, PT ;  /* 0x0000000509007c0c */ /* 0x002fda000bf06270 */
[----:B------:R-:W-:Y:S05]  /*0070*/  @P0 EXIT ;  /* 0x000000000000094d */ /* 0x000fea0003800000 */
[----:B------:R-:W0:Y:S01]  /*0080*/  LDC.64 R4, c[0x0][0x390] ;  /* 0x0000e400ff047b82 */ /* 0x000e220000000a00 */
[----:B------:R-:W1:Y:S01]  /*0090*/  LDCU.64 UR4, c[0x0][0x358] ;  /* 0x00006b00ff0477ac */ /* 0x000e620008000a00 */
[----:B------:R-:W2:Y:S06]  /*00a0*/  LDCU UR6, c[0x0][0x384] ;  /* 0x00007080ff0677ac */ /* 0x000eac0008000800 */
[----:B------:R-:W3:Y:S08]  /*00b0*/  LDC.64 R6, c[0x0][0x398] ;  /* 0x0000e600ff067b82 */ /* 0x000ef00000000a00 */
[----:B------:R-:W4:Y:S01]  /*00c0*/  LDC.64 R2, c[0x0][0x388] ;  /* 0x0000e200ff027b82 */ /* 0x000f220000000a00 */
[----:B0-----:R-:W-:-:S06]  /*00d0*/  IMAD.WIDE R4, R9, 0x4, R4 ;  /* 0x0000000409047825 */ /* 0x001fcc00078e0204 */
[----:B-1----:R-:W5:Y:S01]  /*00e0*/  LDG.E R5, desc[UR4][R4.64] ;  /* 0x0000000404057981 */ /* 0x002f62000c1e1900 */
[----:B---3--:R-:W-:-:S05]  /*00f0*/  IMAD.WIDE R6, R9, 0x4, R6 ;  /* 0x0000000409067825 */ /* 0x008fca00078e0206 */
[----:B------:R-:W5:Y:S04]  /*0100*/  LDG.E R9, desc[UR4][R6.64] ;  /* 0x0000000406097981 */ /* 0x000f68000c1e1900 */
[----:B----4-:R-:W2:Y:S02]  /*0110*/  LDG.E R2, desc[UR4][R2.64] ;  /* 0x0000000402027981 */ /* 0x010ea4000c1e1900 */
[----:B--2---:R-:W-:-:S04]  /*0120*/  FMUL R0, R2, UR6 ;  /* 0x0000000602007c20 */ /* 0x004fc80008400000 */
[----:B-----5:R-:W-:-:S05]  /*0130*/  FFMA R9, R0, R5, R9 ;  /* 0x0000000500097223 */ /* 0x020fca0000000009 */
[----:B------:R-:W-:Y:S01]  /*0140*/  STG.E desc[UR4][R6.64], R9 ;  /* 0x0000000906007986 */ /* 0x000fe2000c101904 */
[----:B------:R-:W-:Y:S05]  /*0150*/  EXIT ;  /* 0x000000000000794d */ /* 0x000fea0003800000 */
.L_x_0:
[----:B------:R-:W-:-:S00]  /*0160*/  BRA `(.L_x_0) ;  /* 0xfffffffc00fc7947 */ /* 0x000fc0000383ffff */
[----:B------:R-:W-:-:S00]  /*0170*/  NOP ;  /* 0x0000000000007918 */ /* 0x000fc00000000000 */
        /* <DEDUP_REMOVED lines=8> */
.L_x_1:


//--------------------- .nv.shared.reserved.0     --------------------------
	.section	.nv.shared.reserved.0,"aw",@nobits
	.weak		__nv_reservedSMEM_offset_0_alias
	.size		__nv_reservedSMEM_offset_0_alias, 0, 64
	.other		__nv_reservedSMEM_offset_0_alias,@"STO_CUDA_RESERVED_SHARED STV_DEFAULT"
__nv_reservedSMEM_offset_0_alias:
	.zero		0
	.zero		64


//--------------------- .nv.constant0.alphaaxpy_32 --------------------------
	.section	.nv.constant0.alphaaxpy_32,"a",@progbits
	.sectionflags	@""
	.align	4
.nv.constant0.alphaaxpy_32:
	.zero		928


//--------------------- SYMBOLS --------------------------

	.type		.nv.reservedSmem.offset0,@object
	.size		.nv.reservedSmem.offset0,0x4
